//
// Generated by NVIDIA NVVM Compiler
//
// Compiler Build ID: CL-36424714
// Cuda compilation tools, release 13.0, V13.0.88
// Based on NVVM 20.0.0
//

.version 9.0
.target sm_100
.address_size 64

	// .globl	dotProductHalf
// _ZZ14dotProductHalfE5cache has been demoted

.visible .entry dotProductHalf(
	.param .u64 .ptr .align 1 dotProductHalf_param_0,
	.param .u64 .ptr .align 1 dotProductHalf_param_1,
	.param .u64 .ptr .align 1 dotProductHalf_param_2,
	.param .u32 dotProductHalf_param_3
)
{
	.reg .pred 	%p<7>;
	.reg .b16 	%rs<3>;
	.reg .b32 	%r<19>;
	.reg .b32 	%f<15>;
	.reg .b64 	%rd<10>;
	// demoted variable
	.shared .align 4 .b8 _ZZ14dotProductHalfE5cache[1024];
	ld.param.u64 	%rd3, [dotProductHalf_param_0];
	ld.param.u64 	%rd4, [dotProductHalf_param_1];
	ld.param.u64 	%rd5, [dotProductHalf_param_2];
	ld.param.u32 	%r10, [dotProductHalf_param_3];
	mov.u32 	%r1, %tid.x;
	mov.u32 	%r11, %ctaid.x;
	mov.u32 	%r18, %ntid.x;
	mad.lo.s32 	%r17, %r11, %r18, %r1;
	setp.ge.s32 	%p1, %r17, %r10;
	mov.f32 	%f14, 0f00000000;
	@%p1 bra 	$L__BB0_3;
	mov.u32 	%r12, %nctaid.x;
	mul.lo.s32 	%r4, %r18, %r12;
	cvta.to.global.u64 	%rd1, %rd3;
	cvta.to.global.u64 	%rd2, %rd4;
	mov.f32 	%f14, 0f00000000;
$L__BB0_2:
	mul.wide.s32 	%rd6, %r17, 2;
	add.s64 	%rd7, %rd1, %rd6;
	ld.global.u16 	%rs1, [%rd7];
	// begin inline asm
	{  cvt.f32.f16 %f6, %rs1;}

	// end inline asm
	add.s64 	%rd8, %rd2, %rd6;
	ld.global.u16 	%rs2, [%rd8];
	// begin inline asm
	{  cvt.f32.f16 %f7, %rs2;}

	// end inline asm
	fma.rn.f32 	%f14, %f6, %f7, %f14;
	add.s32 	%r17, %r17, %r4;
	setp.lt.s32 	%p2, %r17, %r10;
	@%p2 bra 	$L__BB0_2;
$L__BB0_3:
	shl.b32 	%r13, %r1, 2;
	mov.u32 	%r14, _ZZ14dotProductHalfE5cache;
	add.s32 	%r7, %r14, %r13;
	st.shared.f32 	[%r7], %f14;
	bar.sync 	0;
	setp.lt.u32 	%p3, %r18, 2;
	@%p3 bra 	$L__BB0_7;
$L__BB0_4:
	shr.u32 	%r9, %r18, 1;
	setp.ge.u32 	%p4, %r1, %r9;
	@%p4 bra 	$L__BB0_6;
	shl.b32 	%r15, %r9, 2;
	add.s32 	%r16, %r7, %r15;
	ld.shared.f32 	%f8, [%r16];
	ld.shared.f32 	%f9, [%r7];
	add.f32 	%f10, %f8, %f9;
	st.shared.f32 	[%r7], %f10;
$L__BB0_6:
	bar.sync 	0;
	setp.gt.u32 	%p5, %r18, 3;
	mov.u32 	%r18, %r9;
	@%p5 bra 	$L__BB0_4;
$L__BB0_7:
	setp.ne.s32 	%p6, %r1, 0;
	@%p6 bra 	$L__BB0_9;
	ld.shared.f32 	%f11, [_ZZ14dotProductHalfE5cache];
	cvta.to.global.u64 	%rd9, %rd5;
	atom.global.add.f32 	%f12, [%rd9], %f11;
$L__BB0_9:
	ret;

}


// ===== COMPILED SASS (sm_100) =====

	.target	sm_100

	.elftype	@"ET_EXEC"


//--------------------- .note.nv.tkinfo           --------------------------
	.section	.note.nv.tkinfo,"",@"SHT_NOTE"
	.sectionflags	@"SHF_NOTE_NV_TKINFO"
	.tkinfo
        /*0018*/ 	.word	0x00000002
        /*0030*/ 	.string	""
        /*0030*/ 	.string	"ptxas"
        /*0030*/ 	.string	"Cuda compilation tools, release 13.0, V13.0.88"
        /*0030*/ 	.string	"Build cuda_13.0.r13.0/compiler.36424714_0"
        /*0030*/ 	.string	"-arch sm_100 -m 64 "



//--------------------- .note.nv.cuinfo           --------------------------
	.section	.note.nv.cuinfo,"",@"SHT_NOTE"
	.sectionflags	@"SHF_NOTE_NV_CUINFO"
        /*0018*/ 	.short	0x0002
        /*001a*/ 	.short	0x0064
        /*001c*/ 	.short	0x0082
	.zero		2


//--------------------- .nv.info                  --------------------------
	.section	.nv.info,"",@"SHT_CUDA_INFO"
	.align	4


	//----- nvinfo : EIATTR_REGCOUNT
	.align		4
        /*0000*/ 	.byte	0x04, 0x2f
        /*0002*/ 	.short	(.L_1 - .L_0)
	.align		4
.L_0:
        /*0004*/ 	.word	index@(dotProductHalf)
        /*0008*/ 	.word	0x00000014


	//----- nvinfo : EIATTR_FRAME_SIZE
	.align		4
.L_1:
        /*000c*/ 	.byte	0x04, 0x11
        /*000e*/ 	.short	(.L_3 - .L_2)
	.align		4
.L_2:
        /*0010*/ 	.word	index@(dotProductHalf)
        /*0014*/ 	.word	0x00000000


	//----- nvinfo : EIATTR_MIN_STACK_SIZE
	.align		4
.L_3:
        /*0018*/ 	.byte	0x04, 0x12
        /*001a*/ 	.short	(.L_5 - .L_4)
	.align		4
.L_4:
        /*001c*/ 	.word	index@(dotProductHalf)
        /*0020*/ 	.word	0x00000000
.L_5:


//--------------------- .nv.compat                --------------------------
	.section	.nv.compat,"",@"SHT_CUDA_COMPAT_INFO"
	.align	4
        /*0000*/ 	.byte	0x02, 0x09, 0x00, 0x00, 0x02, 0x02, 0x01, 0x00, 0x02, 0x05, 0x05, 0x00, 0x03, 0x07, 0x01, 0x01
        /*0010*/ 	.byte	0x02, 0x03, 0x00, 0x00, 0x02, 0x06, 0x01, 0x00, 0x04, 0x0b, 0x08, 0x00, 0x09, 0x00, 0x00, 0x00
        /*0020*/ 	.byte	0x00, 0x00, 0x00, 0x00


//--------------------- .nv.info.dotProductHalf   --------------------------
	.section	.nv.info.dotProductHalf,"",@"SHT_CUDA_INFO"
	.sectionflags	@""
	.align	4


	//----- nvinfo : EIATTR_CUDA_API_VERSION
	.align		4
        /*0000*/ 	.byte	0x04, 0x37
        /*0002*/ 	.short	(.L_7 - .L_6)
.L_6:
        /*0004*/ 	.word	0x00000082


	//----- nvinfo : EIATTR_KPARAM_INFO
	.align		4
.L_7:
        /*0008*/ 	.byte	0x04, 0x17
        /*000a*/ 	.short	(.L_9 - .L_8)
.L_8:
        /*000c*/ 	.word	0x00000000
        /*0010*/ 	.short	0x0003
        /*0012*/ 	.short	0x0018
        /*0014*/ 	.byte	0x00, 0xf0, 0x11, 0x00


	//----- nvinfo : EIATTR_KPARAM_INFO
	.align		4
.L_9:
        /*0018*/ 	.byte	0x04, 0x17
        /*001a*/ 	.short	(.L_11 - .L_10)
.L_10:
        /*001c*/ 	.word	0x00000000
        /*0020*/ 	.short	0x0002
        /*0022*/ 	.short	0x0010
        /*0024*/ 	.byte	0x00, 0xf5, 0x21, 0x00


	//----- nvinfo : EIATTR_KPARAM_INFO
	.align		4
.L_11:
        /*0028*/ 	.byte	0x04, 0x17
        /*002a*/ 	.short	(.L_13 - .L_12)
.L_12:
        /*002c*/ 	.word	0x00000000
        /*0030*/ 	.short	0x0001
        /*0032*/ 	.short	0x0008
        /*0034*/ 	.byte	0x00, 0xf5, 0x21, 0x00


	//----- nvinfo : EIATTR_KPARAM_INFO
	.align		4
.L_13:
        /*0038*/ 	.byte	0x04, 0x17
        /*003a*/ 	.short	(.L_15 - .L_14)
.L_14:
        /*003c*/ 	.word	0x00000000
        /*0040*/ 	.short	0x0000
        /*0042*/ 	.short	0x0000
        /*0044*/ 	.byte	0x00, 0xf5, 0x21, 0x00


	//----- nvinfo : EIATTR_SPARSE_MMA_MASK
	.align		4
.L_15:
        /*0048*/ 	.byte	0x03, 0x50
        /*004a*/ 	.short	0x0000


	//----- nvinfo : EIATTR_MAXREG_COUNT
	.align		4
        /*004c*/ 	.byte	0x03, 0x1b
        /*004e*/ 	.short	0x00ff


	//----- nvinfo : EIATTR_NUM_BARRIERS
	.align		4
        /*0050*/ 	.byte	0x02, 0x4c
        /*0052*/ 	.byte	0x01
	.zero		1


	//----- nvinfo : EIATTR_MERCURY_ISA_VERSION
	.align		4
        /*0054*/ 	.byte	0x03, 0x5f
        /*0056*/ 	.short	0x0101


	//----- nvinfo : EIATTR_VRC_CTA_INIT_COUNT
	.align		4
        /*0058*/ 	.byte	0x02, 0x4a
	.zero		1
	.zero		1


	//----- nvinfo : EIATTR_EXIT_INSTR_OFFSETS
	.align		4
        /*005c*/ 	.byte	0x04, 0x1c
        /*005e*/ 	.short	(.L_17 - .L_16)


	//   ....[0]....
.L_16:
        /*0060*/ 	.word	0x000002f0


	//   ....[1]....
        /*0064*/ 	.word	0x00000360


	//----- nvinfo : EIATTR_CRS_STACK_SIZE
	.align		4
.L_17:
        /*0068*/ 	.byte	0x04, 0x1e
        /*006a*/ 	.short	(.L_19 - .L_18)
.L_18:
        /*006c*/ 	.word	0x00000000


	//----- nvinfo : EIATTR_CBANK_PARAM_SIZE
	.align		4
.L_19:
        /*0070*/ 	.byte	0x03, 0x19
        /*0072*/ 	.short	0x001c


	//----- nvinfo : EIATTR_PARAM_CBANK
	.align		4
        /*0074*/ 	.byte	0x04, 0x0a
        /*0076*/ 	.short	(.L_21 - .L_20)
	.align		4
.L_20:
        /*0078*/ 	.word	index@(.nv.constant0.dotProductHalf)
        /*007c*/ 	.short	0x0380
        /*007e*/ 	.short	0x001c


	//----- nvinfo : EIATTR_SW_WAR
	.align		4
.L_21:
        /*0080*/ 	.byte	0x04, 0x36
        /*0082*/ 	.short	(.L_23 - .L_22)
.L_22:
        /*0084*/ 	.word	0x00000008
.L_23:


//--------------------- .nv.callgraph             --------------------------
	.section	.nv.callgraph,"",@"SHT_CUDA_CALLGRAPH"
	.align	4
	.sectionentsize	8
	.align		4
        /*0000*/ 	.word	0x00000000
	.align		4
        /*0004*/ 	.word	0xffffffff
	.align		4
        /*0008*/ 	.word	0x00000000
	.align		4
        /*000c*/ 	.word	0xfffffffe
	.align		4
        /*0010*/ 	.word	0x00000000
	.align		4
        /*0014*/ 	.word	0xfffffffd
	.align		4
        /*0018*/ 	.word	0x00000000
	.align		4
        /*001c*/ 	.word	0xfffffffc


//--------------------- .text.dotProductHalf      --------------------------
	.section	.text.dotProductHalf,"ax",@progbits
	.align	128
        .global         dotProductHalf
        .type           dotProductHalf,@function
        .size           dotProductHalf,(.L_x_6 - dotProductHalf)
        .other          dotProductHalf,@"STO_CUDA_ENTRY STV_DEFAULT"
dotProductHalf:
.text.dotProductHalf:
[----:B------:R-:W-:Y:S01]  /*0000*/  LDC R1, c[0x0][0x37c] ;  /* 0x0000df00ff017b82 */ /* 0x000fe20000000800 */
[----:B------:R-:W0:Y:S07]  /*0010*/  S2R R15, SR_TID.X ;  /* 0x00000000000f7919 */ /* 0x000e2e0000002100 */
[----:B------:R-:W0:Y:S01]  /*0020*/  S2UR UR4, SR_CTAID.X ;  /* 0x00000000000479c3 */ /* 0x000e220000002500 */
[----:B------:R-:W1:Y:S01]  /*0030*/  LDCU UR5, c[0x0][0x398] ;  /* 0x00007300ff0577ac */ /* 0x000e620008000800 */
[----:B------:R-:W-:Y:S01]  /*0040*/  BSSY.RECONVERGENT B0, `(.L_x_0) ;  /* 0x0000016000007945 */ /* 0x000fe20003800200 */
[----:B------:R-:W-:Y:S01]  /*0050*/  HFMA2 R11, -RZ, RZ, 0, 0 ;  /* 0x00000000ff0b7431 */ /* 0x000fe200000001ff */
[----:B------:R-:W2:Y:S04]  /*0060*/  LDCU.64 UR6, c[0x0][0x358] ;  /* 0x00006b00ff0677ac */ /* 0x000ea80008000a00 */
[----:B------:R-:W0:Y:S02]  /*0070*/  LDC R10, c[0x0][0x360] ;  /* 0x0000d800ff0a7b82 */ /* 0x000e240000000800 */
[----:B0-----:R-:W-:-:S05]  /*0080*/  IMAD R0, R10, UR4, R15 ;  /* 0x000000040a007c24 */ /* 0x001fca000f8e020f */
[----:B-1----:R-:W-:-:S13]  /*0090*/  ISETP.GE.AND P0, PT, R0, UR5, PT ;  /* 0x0000000500007c0c */ /* 0x002fda000bf06270 */
[----:B--2---:R-:W-:Y:S05]  /*00a0*/  @P0 BRA `(.L_x_1) ;  /* 0x00000000003c0947 */ /* 0x004fea0003800000 */
[----:B------:R-:W0:Y:S01]  /*00b0*/  LDC.64 R6, c[0x0][0x380] ;  /* 0x0000e000ff067b82 */ /* 0x000e220000000a00 */
[----:B------:R-:W1:Y:S01]  /*00c0*/  LDCU UR4, c[0x0][0x370] ;  /* 0x00006e00ff0477ac */ /* 0x000e620008000800 */
[----:B------:R-:W-:-:S06]  /*00d0*/  MOV R11, RZ ;  /* 0x000000ff000b7202 */ /* 0x000fcc0000000f00 */
[----:B------:R-:W2:Y:S01]  /*00e0*/  LDC.64 R8, c[0x0][0x388] ;  /* 0x0000e200ff087b82 */ /* 0x000ea20000000a00 */
[----:B-1----:R-:W-:-:S07]  /*00f0*/  IMAD R17, R10, UR4, RZ ;  /* 0x000000040a117c24 */ /* 0x002fce000f8e02ff */
.L_x_2:
[----:B0-----:R-:W-:-:S04]  /*0100*/  IMAD.WIDE R2, R0, 0x2, R6 ;  /* 0x0000000200027825 */ /* 0x001fc800078e0206 */
[----:B--2---:R-:W-:Y:S02]  /*0110*/  IMAD.WIDE R4, R0, 0x2, R8 ;  /* 0x0000000200047825 */ /* 0x004fe400078e0208 */
[----:B------:R-:W2:Y:S04]  /*0120*/  LDG.E.U16 R2, desc[UR6][R2.64] ;  /* 0x0000000602027981 */ /* 0x000ea8000c1e1500 */
[----:B------:R-:W3:Y:S01]  /*0130*/  LDG.E.U16 R4, desc[UR6][R4.64] ;  /* 0x0000000604047981 */ /* 0x000ee2000c1e1500 */
[----:B------:R-:W-:-:S05]  /*0140*/  IMAD.IADD R0, R17, 0x1, R0 ;  /* 0x0000000111007824 */ /* 0x000fca00078e0200 */
[----:B------:R-:W-:Y:S01]  /*0150*/  ISETP.GE.AND P0, PT, R0, UR5, PT ;  /* 0x0000000500007c0c */ /* 0x000fe2000bf06270 */
[----:B--2---:R-:W-:Y:S02]  /*0160*/  HADD2.F32 R12, -RZ, R2.H0_H0 ;  /* 0x20000002ff0c7230 */ /* 0x004fe40000004100 */
[----:B---3--:R-:W-:-:S05]  /*0170*/  HADD2.F32 R13, -RZ, R4.H0_H0 ;  /* 0x20000004ff0d7230 */ /* 0x008fca0000004100 */
[----:B------:R-:W-:-:S05]  /*0180*/  FFMA R11, R12, R13, R11 ;  /* 0x0000000d0c0b7223 */ /* 0x000fca000000000b */
[----:B------:R-:W-:Y:S05]  /*0190*/  @!P0 BRA `(.L_x_2) ;  /* 0xfffffffc00d88947 */ /* 0x000fea000383ffff */
.L_x_1:
[----:B------:R-:W-:Y:S05]  /*01a0*/  BSYNC.RECONVERGENT B0 ;  /* 0x0000000000007941 */ /* 0x000fea0003800200 */
.L_x_0:
[----:B------:R-:W0:Y:S01]  /*01b0*/  S2UR UR5, SR_CgaCtaId ;  /* 0x00000000000579c3 */ /* 0x000e220000008800 */
[----:B------:R-:W-:Y:S01]  /*01c0*/  UMOV UR4, 0x400 ;  /* 0x0000040000047882 */ /* 0x000fe20000000000 */
[----:B------:R-:W-:Y:S02]  /*01d0*/  ISETP.GE.U32.AND P1, PT, R10, 0x2, PT ;  /* 0x000000020a00780c */ /* 0x000fe40003f26070 */
[----:B------:R-:W-:Y:S01]  /*01e0*/  ISETP.NE.AND P0, PT, R15, RZ, PT ;  /* 0x000000ff0f00720c */ /* 0x000fe20003f05270 */
[----:B0-----:R-:W-:-:S06]  /*01f0*/  ULEA UR4, UR5, UR4, 0x18 ;  /* 0x0000000405047291 */ /* 0x001fcc000f8ec0ff */
[----:B------:R-:W-:-:S05]  /*0200*/  LEA R0, R15, UR4, 0x2 ;  /* 0x000000040f007c11 */ /* 0x000fca000f8e10ff */
[----:B------:R0:W-:Y:S01]  /*0210*/  STS [R0], R11 ;  /* 0x0000000b00007388 */ /* 0x0001e20000000800 */
[----:B------:R-:W-:Y:S06]  /*0220*/  BAR.SYNC.DEFER_BLOCKING 0x0 ;  /* 0x0000000000007b1d */ /* 0x000fec0000010000 */
[----:B------:R-:W-:Y:S05]  /*0230*/  @!P1 BRA `(.L_x_3) ;  /* 0x00000000002c9947 */ /* 0x000fea0003800000 */
.L_x_4:
[----:B------:R-:W-:-:S04]  /*0240*/  SHF.R.U32.HI R4, RZ, 0x1, R10 ;  /* 0x00000001ff047819 */ /* 0x000fc8000001160a */
[----:B------:R-:W-:-:S13]  /*0250*/  ISETP.GE.U32.AND P1, PT, R15, R4, PT ;  /* 0x000000040f00720c */ /* 0x000fda0003f26070 */
[----:B------:R-:W-:Y:S01]  /*0260*/  @!P1 LEA R2, R4, R0, 0x2 ;  /* 0x0000000004029211 */ /* 0x000fe200078e10ff */
[----:B------:R-:W-:Y:S05]  /*0270*/  @!P1 LDS R3, [R0] ;  /* 0x0000000000039984 */ /* 0x000fea0000000800 */
[----:B------:R-:W1:Y:S02]  /*0280*/  @!P1 LDS R2, [R2] ;  /* 0x0000000002029984 */ /* 0x000e640000000800 */
[----:B-1----:R-:W-:-:S05]  /*0290*/  @!P1 FADD R3, R2, R3 ;  /* 0x0000000302039221 */ /* 0x002fca0000000000 */
[----:B------:R1:W-:Y:S01]  /*02a0*/  @!P1 STS [R0], R3 ;  /* 0x0000000300009388 */ /* 0x0003e20000000800 */
[----:B------:R-:W-:Y:S01]  /*02b0*/  BAR.SYNC.DEFER_BLOCKING 0x0 ;  /* 0x0000000000007b1d */ /* 0x000fe20000010000 */
[----:B------:R-:W-:Y:S01]  /*02c0*/  ISETP.GT.U32.AND P1, PT, R10, 0x3, PT ;  /* 0x000000030a00780c */ /* 0x000fe20003f24070 */
[----:B------:R-:W-:-:S12]  /*02d0*/  IMAD.MOV.U32 R10, RZ, RZ, R4 ;  /* 0x000000ffff0a7224 */ /* 0x000fd800078e0004 */
[----:B-1----:R-:W-:Y:S05]  /*02e0*/  @P1 BRA `(.L_x_4) ;  /* 0xfffffffc00d41947 */ /* 0x002fea000383ffff */
.L_x_3:
[----:B------:R-:W-:Y:S05]  /*02f0*/  @P0 EXIT ;  /* 0x000000000000094d */ /* 0x000fea0003800000 */
[----:B------:R-:W1:Y:S01]  /*0300*/  S2UR UR5, SR_CgaCtaId ;  /* 0x00000000000579c3 */ /* 0x000e620000008800 */
[----:B------:R-:W-:-:S07]  /*0310*/  UMOV UR4, 0x400 ;  /* 0x0000040000047882 */ /* 0x000fce0000000000 */
[----:B------:R-:W2:Y:S01]  /*0320*/  LDC.64 R2, c[0x0][0x390] ;  /* 0x0000e400ff027b82 */ /* 0x000ea20000000a00 */
[----:B-1----:R-:W-:-:S09]  /*0330*/  ULEA UR4, UR5, UR4, 0x18 ;  /* 0x0000000405047291 */ /* 0x002fd2000f8ec0ff */
[----:B------:R-:W2:Y:S04]  /*0340*/  LDS R5, [UR4] ;  /* 0x00000004ff057984 */ /* 0x000ea80008000800 */
[----:B--2---:R-:W-:Y:S01]  /*0350*/  REDG.E.ADD.F32.FTZ.RN.STRONG.GPU desc[UR6][R2.64], R5 ;  /* 0x00000005020079a6 */ /* 0x004fe2000c12f306 */
[----:B------:R-:W-:Y:S05]  /*0360*/  EXIT ;  /* 0x000000000000794d */ /* 0x000fea0003800000 */
.L_x_5:
[----:B------:R-:W-:-:S00]  /*0370*/  BRA `(.L_x_5) ;  /* 0xfffffffc00fc7947 */ /* 0x000fc0000383ffff */
[----:B------:R-:W-:-:S00]  /*0380*/  NOP ;  /* 0x0000000000007918 */ /* 0x000fc00000000000 */
[----:B------:R-:W-:-:S00]  /*0390*/  NOP ;  /* 0x0000000000007918 */ /* 0x000fc00000000000 */
[----:B------:R-:W-:-:S00]  /*03a0*/  NOP ;  /* 0x0000000000007918 */ /* 0x000fc00000000000 */
[----:B------:R-:W-:-:S00]  /*03b0*/  NOP ;  /* 0x0000000000007918 */ /* 0x000fc00000000000 */
[----:B------:R-:W-:-:S00]  /*03c0*/  NOP ;  /* 0x0000000000007918 */ /* 0x000fc00000000000 */
[----:B------:R-:W-:-:S00]  /*03d0*/  NOP ;  /* 0x0000000000007918 */ /* 0x000fc00000000000 */
[----:B------:R-:W-:-:S00]  /*03e0*/  NOP ;  /* 0x0000000000007918 */ /* 0x000fc00000000000 */
[----:B------:R-:W-:-:S00]  /*03f0*/  NOP ;  /* 0x0000000000007918 */ /* 0x000fc00000000000 */
.L_x_6:


//--------------------- .nv.shared.dotProductHalf --------------------------
	.section	.nv.shared.dotProductHalf,"aw",@nobits
	.sectionflags	@""
	.align	4
.nv.shared.dotProductHalf:
	.zero		2048


//--------------------- .nv.shared.reserved.0     --------------------------
	.section	.nv.shared.reserved.0,"aw",@nobits
	.weak		__nv_reservedSMEM_offset_0_alias
	.size		__nv_reservedSMEM_offset_0_alias, 0, 64
	.other		__nv_reservedSMEM_offset_0_alias,@"STO_CUDA_RESERVED_SHARED STV_DEFAULT"
__nv_reservedSMEM_offset_0_alias:
	.zero		0
	.zero		64


//--------------------- .nv.constant0.dotProductHalf --------------------------
	.section	.nv.constant0.dotProductHalf,"a",@progbits
	.sectionflags	@""
	.align	4
.nv.constant0.dotProductHalf:
	.zero		924


//--------------------- SYMBOLS --------------------------

	.type		.nv.reservedSmem.offset0,@object
	.size		.nv.reservedSmem.offset0,0x4
	.type		.nv.reservedSmem.cap,@object
	.size		.nv.reservedSmem.cap,0x4
